//
// Generated by NVIDIA NVVM Compiler
//
// Compiler Build ID: CL-36424714
// Cuda compilation tools, release 13.0, V13.0.88
// Based on NVVM 20.0.0
//

.version 9.0
.target sm_100
.address_size 64

	// .globl	_Z17matmulKernelTiledPfS_S_iii
// _ZZ17matmulKernelTiledPfS_S_iiiE3s_A has been demoted
// _ZZ17matmulKernelTiledPfS_S_iiiE3s_B has been demoted

.visible .entry _Z17matmulKernelTiledPfS_S_iii(
	.param .u64 .ptr .align 1 _Z17matmulKernelTiledPfS_S_iii_param_0,
	.param .u64 .ptr .align 1 _Z17matmulKernelTiledPfS_S_iii_param_1,
	.param .u64 .ptr .align 1 _Z17matmulKernelTiledPfS_S_iii_param_2,
	.param .u32 _Z17matmulKernelTiledPfS_S_iii_param_3,
	.param .u32 _Z17matmulKernelTiledPfS_S_iii_param_4,
	.param .u32 _Z17matmulKernelTiledPfS_S_iii_param_5
)
{
	.reg .pred 	%p<12>;
	.reg .b32 	%r<43>;
	.reg .b32 	%f<63>;
	.reg .b64 	%rd<13>;
	// demoted variable
	.shared .align 4 .b8 _ZZ17matmulKernelTiledPfS_S_iiiE3s_A[1024];
	// demoted variable
	.shared .align 4 .b8 _ZZ17matmulKernelTiledPfS_S_iiiE3s_B[1024];
	ld.param.u64 	%rd4, [_Z17matmulKernelTiledPfS_S_iii_param_0];
	ld.param.u64 	%rd5, [_Z17matmulKernelTiledPfS_S_iii_param_1];
	ld.param.u64 	%rd6, [_Z17matmulKernelTiledPfS_S_iii_param_2];
	ld.param.u32 	%r24, [_Z17matmulKernelTiledPfS_S_iii_param_3];
	ld.param.u32 	%r25, [_Z17matmulKernelTiledPfS_S_iii_param_4];
	ld.param.u32 	%r26, [_Z17matmulKernelTiledPfS_S_iii_param_5];
	mov.u32 	%r27, %ctaid.y;
	shl.b32 	%r28, %r27, 4;
	mov.u32 	%r40, %tid.y;
	add.s32 	%r2, %r28, %r40;
	mov.u32 	%r29, %ctaid.x;
	shl.b32 	%r3, %r29, 4;
	mov.u32 	%r38, %tid.x;
	add.s32 	%r5, %r3, %r38;
	setp.lt.s32 	%p1, %r25, 1;
	mov.f32 	%f62, 0f00000000;
	@%p1 bra 	$L__BB0_7;
	add.s32 	%r30, %r25, 15;
	shr.u32 	%r31, %r30, 4;
	shl.b32 	%r32, %r40, 6;
	mov.u32 	%r33, _ZZ17matmulKernelTiledPfS_S_iiiE3s_A;
	add.s32 	%r6, %r33, %r32;
	shl.b32 	%r34, %r38, 2;
	add.s32 	%r7, %r6, %r34;
	mov.u32 	%r35, _ZZ17matmulKernelTiledPfS_S_iiiE3s_B;
	add.s32 	%r9, %r35, %r34;
	add.s32 	%r8, %r9, %r32;
	neg.s32 	%r42, %r31;
	mad.lo.s32 	%r36, %r40, %r26, %r38;
	add.s32 	%r41, %r36, %r3;
	shl.b32 	%r12, %r26, 4;
	mad.lo.s32 	%r39, %r25, %r2, %r38;
	cvta.to.global.u64 	%rd1, %rd4;
	cvta.to.global.u64 	%rd2, %rd5;
	mov.f32 	%f62, 0f00000000;
$L__BB0_2:
	setp.ge.s32 	%p2, %r2, %r24;
	mul.wide.s32 	%rd7, %r39, 4;
	add.s64 	%rd3, %rd1, %rd7;
	setp.ge.s32 	%p3, %r38, %r25;
	mov.f32 	%f60, 0f00000000;
	or.pred  	%p4, %p2, %p3;
	@%p4 bra 	$L__BB0_4;
	ld.global.f32 	%f60, [%rd3];
$L__BB0_4:
	setp.ge.s32 	%p5, %r5, %r26;
	st.shared.f32 	[%r7], %f60;
	setp.ge.s32 	%p6, %r40, %r25;
	mov.f32 	%f61, 0f00000000;
	or.pred  	%p7, %p5, %p6;
	@%p7 bra 	$L__BB0_6;
	mul.wide.s32 	%rd8, %r41, 4;
	add.s64 	%rd9, %rd2, %rd8;
	ld.global.f32 	%f61, [%rd9];
$L__BB0_6:
	st.shared.f32 	[%r8], %f61;
	bar.sync 	0;
	ld.shared.f32 	%f12, [%r6];
	ld.shared.f32 	%f13, [%r9];
	fma.rn.f32 	%f14, %f12, %f13, %f62;
	ld.shared.f32 	%f15, [%r6+4];
	ld.shared.f32 	%f16, [%r9+64];
	fma.rn.f32 	%f17, %f15, %f16, %f14;
	ld.shared.f32 	%f18, [%r6+8];
	ld.shared.f32 	%f19, [%r9+128];
	fma.rn.f32 	%f20, %f18, %f19, %f17;
	ld.shared.f32 	%f21, [%r6+12];
	ld.shared.f32 	%f22, [%r9+192];
	fma.rn.f32 	%f23, %f21, %f22, %f20;
	ld.shared.f32 	%f24, [%r6+16];
	ld.shared.f32 	%f25, [%r9+256];
	fma.rn.f32 	%f26, %f24, %f25, %f23;
	ld.shared.f32 	%f27, [%r6+20];
	ld.shared.f32 	%f28, [%r9+320];
	fma.rn.f32 	%f29, %f27, %f28, %f26;
	ld.shared.f32 	%f30, [%r6+24];
	ld.shared.f32 	%f31, [%r9+384];
	fma.rn.f32 	%f32, %f30, %f31, %f29;
	ld.shared.f32 	%f33, [%r6+28];
	ld.shared.f32 	%f34, [%r9+448];
	fma.rn.f32 	%f35, %f33, %f34, %f32;
	ld.shared.f32 	%f36, [%r6+32];
	ld.shared.f32 	%f37, [%r9+512];
	fma.rn.f32 	%f38, %f36, %f37, %f35;
	ld.shared.f32 	%f39, [%r6+36];
	ld.shared.f32 	%f40, [%r9+576];
	fma.rn.f32 	%f41, %f39, %f40, %f38;
	ld.shared.f32 	%f42, [%r6+40];
	ld.shared.f32 	%f43, [%r9+640];
	fma.rn.f32 	%f44, %f42, %f43, %f41;
	ld.shared.f32 	%f45, [%r6+44];
	ld.shared.f32 	%f46, [%r9+704];
	fma.rn.f32 	%f47, %f45, %f46, %f44;
	ld.shared.f32 	%f48, [%r6+48];
	ld.shared.f32 	%f49, [%r9+768];
	fma.rn.f32 	%f50, %f48, %f49, %f47;
	ld.shared.f32 	%f51, [%r6+52];
	ld.shared.f32 	%f52, [%r9+832];
	fma.rn.f32 	%f53, %f51, %f52, %f50;
	ld.shared.f32 	%f54, [%r6+56];
	ld.shared.f32 	%f55, [%r9+896];
	fma.rn.f32 	%f56, %f54, %f55, %f53;
	ld.shared.f32 	%f57, [%r6+60];
	ld.shared.f32 	%f58, [%r9+960];
	fma.rn.f32 	%f62, %f57, %f58, %f56;
	bar.sync 	0;
	add.s32 	%r42, %r42, 1;
	setp.ne.s32 	%p8, %r42, 0;
	add.s32 	%r41, %r41, %r12;
	add.s32 	%r40, %r40, 16;
	add.s32 	%r39, %r39, 16;
	add.s32 	%r38, %r38, 16;
	@%p8 bra 	$L__BB0_2;
$L__BB0_7:
	setp.ge.s32 	%p9, %r2, %r24;
	setp.ge.s32 	%p10, %r5, %r26;
	or.pred  	%p11, %p9, %p10;
	@%p11 bra 	$L__BB0_9;
	mad.lo.s32 	%r37, %r26, %r2, %r5;
	cvta.to.global.u64 	%rd10, %rd6;
	mul.wide.s32 	%rd11, %r37, 4;
	add.s64 	%rd12, %rd10, %rd11;
	st.global.f32 	[%rd12], %f62;
$L__BB0_9:
	ret;

}


// ===== COMPILED SASS (sm_100) =====

	.target	sm_100

	.elftype	@"ET_EXEC"


//--------------------- .note.nv.tkinfo           --------------------------
	.section	.note.nv.tkinfo,"",@"SHT_NOTE"
	.sectionflags	@"SHF_NOTE_NV_TKINFO"
	.tkinfo
        /*0018*/ 	.word	0x00000002
        /*0030*/ 	.string	""
        /*0030*/ 	.string	"ptxas"
        /*0030*/ 	.string	"Cuda compilation tools, release 13.0, V13.0.88"
        /*0030*/ 	.string	"Build cuda_13.0.r13.0/compiler.36424714_0"
        /*0030*/ 	.string	"-arch sm_100 -m 64 "



//--------------------- .note.nv.cuinfo           --------------------------
	.section	.note.nv.cuinfo,"",@"SHT_NOTE"
	.sectionflags	@"SHF_NOTE_NV_CUINFO"
        /*0018*/ 	.short	0x0002
        /*001a*/ 	.short	0x0064
        /*001c*/ 	.short	0x0082
	.zero		2


//--------------------- .nv.info                  --------------------------
	.section	.nv.info,"",@"SHT_CUDA_INFO"
	.align	4


	//----- nvinfo : EIATTR_REGCOUNT
	.align		4
        /*0000*/ 	.byte	0x04, 0x2f
        /*0002*/ 	.short	(.L_1 - .L_0)
	.align		4
.L_0:
        /*0004*/ 	.word	index@(_Z17matmulKernelTiledPfS_S_iii)
        /*0008*/ 	.word	0x00000020


	//----- nvinfo : EIATTR_FRAME_SIZE
	.align		4
.L_1:
        /*000c*/ 	.byte	0x04, 0x11
        /*000e*/ 	.short	(.L_3 - .L_2)
	.align		4
.L_2:
        /*0010*/ 	.word	index@(_Z17matmulKernelTiledPfS_S_iii)
        /*0014*/ 	.word	0x00000000


	//----- nvinfo : EIATTR_MIN_STACK_SIZE
	.align		4
.L_3:
        /*0018*/ 	.byte	0x04, 0x12
        /*001a*/ 	.short	(.L_5 - .L_4)
	.align		4
.L_4:
        /*001c*/ 	.word	index@(_Z17matmulKernelTiledPfS_S_iii)
        /*0020*/ 	.word	0x00000000
.L_5:


//--------------------- .nv.compat                --------------------------
	.section	.nv.compat,"",@"SHT_CUDA_COMPAT_INFO"
	.align	4
        /*0000*/ 	.byte	0x02, 0x09, 0x00, 0x00, 0x02, 0x02, 0x01, 0x00, 0x02, 0x05, 0x05, 0x00, 0x03, 0x07, 0x01, 0x01
        /*0010*/ 	.byte	0x02, 0x03, 0x00, 0x00, 0x02, 0x06, 0x01, 0x00, 0x04, 0x0b, 0x08, 0x00, 0x09, 0x00, 0x00, 0x00
        /*0020*/ 	.byte	0x00, 0x00, 0x00, 0x00


//--------------------- .nv.info._Z17matmulKernelTiledPfS_S_iii --------------------------
	.section	.nv.info._Z17matmulKernelTiledPfS_S_iii,"",@"SHT_CUDA_INFO"
	.sectionflags	@""
	.align	4


	//----- nvinfo : EIATTR_CUDA_API_VERSION
	.align		4
        /*0000*/ 	.byte	0x04, 0x37
        /*0002*/ 	.short	(.L_7 - .L_6)
.L_6:
        /*0004*/ 	.word	0x00000082


	//----- nvinfo : EIATTR_KPARAM_INFO
	.align		4
.L_7:
        /*0008*/ 	.byte	0x04, 0x17
        /*000a*/ 	.short	(.L_9 - .L_8)
.L_8:
        /*000c*/ 	.word	0x00000000
        /*0010*/ 	.short	0x0005
        /*0012*/ 	.short	0x0020
        /*0014*/ 	.byte	0x00, 0xf0, 0x11, 0x00


	//----- nvinfo : EIATTR_KPARAM_INFO
	.align		4
.L_9:
        /*0018*/ 	.byte	0x04, 0x17
        /*001a*/ 	.short	(.L_11 - .L_10)
.L_10:
        /*001c*/ 	.word	0x00000000
        /*0020*/ 	.short	0x0004
        /*0022*/ 	.short	0x001c
        /*0024*/ 	.byte	0x00, 0xf0, 0x11, 0x00


	//----- nvinfo : EIATTR_KPARAM_INFO
	.align		4
.L_11:
        /*0028*/ 	.byte	0x04, 0x17
        /*002a*/ 	.short	(.L_13 - .L_12)
.L_12:
        /*002c*/ 	.word	0x00000000
        /*0030*/ 	.short	0x0003
        /*0032*/ 	.short	0x0018
        /*0034*/ 	.byte	0x00, 0xf0, 0x11, 0x00


	//----- nvinfo : EIATTR_KPARAM_INFO
	.align		4
.L_13:
        /*0038*/ 	.byte	0x04, 0x17
        /*003a*/ 	.short	(.L_15 - .L_14)
.L_14:
        /*003c*/ 	.word	0x00000000
        /*0040*/ 	.short	0x0002
        /*0042*/ 	.short	0x0010
        /*0044*/ 	.byte	0x00, 0xf5, 0x21, 0x00


	//----- nvinfo : EIATTR_KPARAM_INFO
	.align		4
.L_15:
        /*0048*/ 	.byte	0x04, 0x17
        /*004a*/ 	.short	(.L_17 - .L_16)
.L_16:
        /*004c*/ 	.word	0x00000000
        /*0050*/ 	.short	0x0001
        /*0052*/ 	.short	0x0008
        /*0054*/ 	.byte	0x00, 0xf5, 0x21, 0x00


	//----- nvinfo : EIATTR_KPARAM_INFO
	.align		4
.L_17:
        /*0058*/ 	.byte	0x04, 0x17
        /*005a*/ 	.short	(.L_19 - .L_18)
.L_18:
        /*005c*/ 	.word	0x00000000
        /*0060*/ 	.short	0x0000
        /*0062*/ 	.short	0x0000
        /*0064*/ 	.byte	0x00, 0xf5, 0x21, 0x00


	//----- nvinfo : EIATTR_SPARSE_MMA_MASK
	.align		4
.L_19:
        /*0068*/ 	.byte	0x03, 0x50
        /*006a*/ 	.short	0x0000


	//----- nvinfo : EIATTR_MAXREG_COUNT
	.align		4
        /*006c*/ 	.byte	0x03, 0x1b
        /*006e*/ 	.short	0x00ff


	//----- nvinfo : EIATTR_NUM_BARRIERS
	.align		4
        /*0070*/ 	.byte	0x02, 0x4c
        /*0072*/ 	.byte	0x01
	.zero		1


	//----- nvinfo : EIATTR_MERCURY_ISA_VERSION
	.align		4
        /*0074*/ 	.byte	0x03, 0x5f
        /*0076*/ 	.short	0x0101


	//----- nvinfo : EIATTR_VRC_CTA_INIT_COUNT
	.align		4
        /*0078*/ 	.byte	0x02, 0x4a
	.zero		1
	.zero		1


	//----- nvinfo : EIATTR_EXIT_INSTR_OFFSETS
	.align		4
        /*007c*/ 	.byte	0x04, 0x1c
        /*007e*/ 	.short	(.L_21 - .L_20)


	//   ....[0]....
.L_20:
        /*0080*/ 	.word	0x000005e0


	//   ....[1]....
        /*0084*/ 	.word	0x00000630


	//----- nvinfo : EIATTR_CBANK_PARAM_SIZE
	.align		4
.L_21:
        /*0088*/ 	.byte	0x03, 0x19
        /*008a*/ 	.short	0x0024


	//----- nvinfo : EIATTR_PARAM_CBANK
	.align		4
        /*008c*/ 	.byte	0x04, 0x0a
        /*008e*/ 	.short	(.L_23 - .L_22)
	.align		4
.L_22:
        /*0090*/ 	.word	index@(.nv.constant0._Z17matmulKernelTiledPfS_S_iii)
        /*0094*/ 	.short	0x0380
        /*0096*/ 	.short	0x0024


	//----- nvinfo : EIATTR_SW_WAR
	.align		4
.L_23:
        /*0098*/ 	.byte	0x04, 0x36
        /*009a*/ 	.short	(.L_25 - .L_24)
.L_24:
        /*009c*/ 	.word	0x00000008
.L_25:


//--------------------- .nv.callgraph             --------------------------
	.section	.nv.callgraph,"",@"SHT_CUDA_CALLGRAPH"
	.align	4
	.sectionentsize	8
	.align		4
        /*0000*/ 	.word	0x00000000
	.align		4
        /*0004*/ 	.word	0xffffffff
	.align		4
        /*0008*/ 	.word	0x00000000
	.align		4
        /*000c*/ 	.word	0xfffffffe
	.align		4
        /*0010*/ 	.word	0x00000000
	.align		4
        /*0014*/ 	.word	0xfffffffd
	.align		4
        /*0018*/ 	.word	0x00000000
	.align		4
        /*001c*/ 	.word	0xfffffffc


//--------------------- .text._Z17matmulKernelTiledPfS_S_iii --------------------------
	.section	.text._Z17matmulKernelTiledPfS_S_iii,"ax",@progbits
	.align	128
        .global         _Z17matmulKernelTiledPfS_S_iii
        .type           _Z17matmulKernelTiledPfS_S_iii,@function
        .size           _Z17matmulKernelTiledPfS_S_iii,(.L_x_3 - _Z17matmulKernelTiledPfS_S_iii)
        .other          _Z17matmulKernelTiledPfS_S_iii,@"STO_CUDA_ENTRY STV_DEFAULT"
_Z17matmulKernelTiledPfS_S_iii:
.text._Z17matmulKernelTiledPfS_S_iii:
[----:B------:R-:W-:Y:S01]  /*0000*/  LDC R1, c[0x0][0x37c] ;  /* 0x0000df00ff017b82 */ /* 0x000fe20000000800 */
[----:B------:R-:W0:Y:S01]  /*0010*/  S2R R12, SR_CTAID.Y ;  /* 0x00000000000c7919 */ /* 0x000e220000002600 */
[----:B------:R-:W1:Y:S01]  /*0020*/  LDCU UR10, c[0x0][0x39c] ;  /* 0x00007380ff0a77ac */ /* 0x000e620008000800 */
[----:B------:R-:W-:Y:S01]  /*0030*/  HFMA2 R23, -RZ, RZ, 0, 0 ;  /* 0x00000000ff177431 */ /* 0x000fe200000001ff */
[----:B------:R-:W0:Y:S01]  /*0040*/  S2R R0, SR_TID.Y ;  /* 0x0000000000007919 */ /* 0x000e220000002200 */
[----:B------:R-:W2:Y:S01]  /*0050*/  LDCU UR14, c[0x0][0x3a0] ;  /* 0x00007400ff0e77ac */ /* 0x000ea20008000800 */
[----:B------:R-:W3:Y:S01]  /*0060*/  S2R R5, SR_CTAID.X ;  /* 0x0000000000057919 */ /* 0x000ee20000002500 */
[----:B------:R-:W4:Y:S01]  /*0070*/  LDCU.64 UR8, c[0x0][0x358] ;  /* 0x00006b00ff0877ac */ /* 0x000f220008000a00 */
[----:B------:R-:W3:Y:S01]  /*0080*/  S2R R21, SR_TID.X ;  /* 0x0000000000157919 */ /* 0x000ee20000002100 */
[----:B-1----:R-:W-:Y:S01]  /*0090*/  UISETP.GE.AND UP0, UPT, UR10, 0x1, UPT ;  /* 0x000000010a00788c */ /* 0x002fe2000bf06270 */
[----:B0-----:R-:W-:-:S02]  /*00a0*/  LEA R12, R12, R0, 0x4 ;  /* 0x000000000c0c7211 */ /* 0x001fc400078e20ff */
[----:B---3--:R-:W-:-:S06]  /*00b0*/  LEA R13, R5, R21, 0x4 ;  /* 0x00000015050d7211 */ /* 0x008fcc00078e20ff */
[----:B--2-4-:R-:W-:Y:S05]  /*00c0*/  BRA.U !UP0, `(.L_x_0) ;  /* 0x0000000508387547 */ /* 0x014fea000b800000 */
[----:B------:R-:W0:Y:S01]  /*00d0*/  S2UR UR7, SR_CgaCtaId ;  /* 0x00000000000779c3 */ /* 0x000e220000008800 */
[----:B------:R-:W1:Y:S01]  /*00e0*/  LDCU UR11, c[0x0][0x3a0] ;  /* 0x00007400ff0b77ac */ /* 0x000e620008000800 */
[----:B------:R-:W-:Y:S01]  /*00f0*/  MOV R23, RZ ;  /* 0x000000ff00177202 */ /* 0x000fe20000000f00 */
[----:B------:R-:W-:Y:S01]  /*0100*/  IMAD R15, R12, UR10, R21 ;  /* 0x0000000a0c0f7c24 */ /* 0x000fe2000f8e0215 */
[----:B------:R-:W-:Y:S01]  /*0110*/  UMOV UR5, 0x400 ;  /* 0x0000040000057882 */ /* 0x000fe20000000000 */
[----:B------:R-:W-:-:S03]  /*0120*/  UIADD3 UR4, UPT, UPT, UR10, 0xf, URZ ;  /* 0x0000000f0a047890 */ /* 0x000fc6000fffe0ff */
[----:B------:R-:W2:Y:S01]  /*0130*/  LDC R16, c[0x0][0x3a0] ;  /* 0x0000e800ff107b82 */ /* 0x000ea20000000800 */
[----:B------:R-:W-:Y:S02]  /*0140*/  UIADD3 UR6, UPT, UPT, UR5, 0x400, URZ ;  /* 0x0000040005067890 */ /* 0x000fe4000fffe0ff */
[----:B------:R-:W-:Y:S01]  /*0150*/  USHF.R.U32.HI UR4, URZ, 0x4, UR4 ;  /* 0x00000004ff047899 */ /* 0x000fe20008011604 */
[----:B------:R-:W3:Y:S04]  /*0160*/  LDCU.64 UR12, c[0x0][0x398] ;  /* 0x00007300ff0c77ac */ /* 0x000ee80008000a00 */
[----:B------:R-:W4:Y:S01]  /*0170*/  LDC.64 R2, c[0x0][0x380] ;  /* 0x0000e000ff027b82 */ /* 0x000f220000000a00 */
[----:B------:R-:W-:Y:S01]  /*0180*/  UIADD3 UR4, UPT, UPT, -UR4, URZ, URZ ;  /* 0x000000ff04047290 */ /* 0x000fe2000fffe1ff */
[----:B-1----:R-:W-:Y:S01]  /*0190*/  IMAD R14, R0, UR11, R21 ;  /* 0x0000000b000e7c24 */ /* 0x002fe2000f8e0215 */
[----:B0-----:R-:W-:-:S04]  /*01a0*/  ULEA UR5, UR7, UR5, 0x18 ;  /* 0x0000000507057291 */ /* 0x001fc8000f8ec0ff */
[----:B------:R-:W-:Y:S01]  /*01b0*/  LEA R14, R5, R14, 0x4 ;  /* 0x0000000e050e7211 */ /* 0x000fe200078e20ff */
[----:B------:R-:W-:Y:S01]  /*01c0*/  ULEA UR6, UR7, UR6, 0x18 ;  /* 0x0000000607067291 */ /* 0x000fe2000f8ec0ff */
[----:B------:R-:W-:-:S05]  /*01d0*/  LEA R18, R0, UR5, 0x6 ;  /* 0x0000000500127c11 */ /* 0x000fca000f8e30ff */
[C---:B------:R-:W-:Y:S02]  /*01e0*/  LEA R19, R21.reuse, UR6, 0x2 ;  /* 0x0000000615137c11 */ /* 0x040fe4000f8e10ff */
[----:B------:R-:W-:Y:S02]  /*01f0*/  LEA R20, R21, R18, 0x2 ;  /* 0x0000001215147211 */ /* 0x000fe400078e10ff */
[----:B---3--:R-:W-:-:S07]  /*0200*/  LEA R17, R0, R19, 0x6 ;  /* 0x0000001300117211 */ /* 0x008fce00078e30ff */
.L_x_1:
[----:B------:R-:W-:Y:S01]  /*0210*/  ISETP.GE.AND P0, PT, R0, UR13, PT ;  /* 0x0000000d00007c0c */ /* 0x000fe2000bf06270 */
[----:B------:R-:W-:Y:S01]  /*0220*/  HFMA2 R22, -RZ, RZ, 0, 0 ;  /* 0x00000000ff167431 */ /* 0x000fe200000001ff */
[----:B------:R-:W-:Y:S01]  /*0230*/  ISETP.GE.AND P1, PT, R21, UR13, PT ;  /* 0x0000000d15007c0c */ /* 0x000fe2000bf26270 */
[----:B----4-:R-:W-:Y:S01]  /*0240*/  IMAD.WIDE R4, R15, 0x4, R2 ;  /* 0x000000040f047825 */ /* 0x010fe200078e0202 */
[----:B--2---:R-:W-:Y:S02]  /*0250*/  ISETP.GE.OR P0, PT, R13, R16, P0 ;  /* 0x000000100d00720c */ /* 0x004fe40000706670 */
[----:B------:R-:W-:Y:S02]  /*0260*/  ISETP.GE.OR P1, PT, R12, UR12, P1 ;  /* 0x0000000c0c007c0c */ /* 0x000fe40008f26670 */
[----:B------:R-:W-:-:S09]  /*0270*/  MOV R27, RZ ;  /* 0x000000ff001b7202 */ /* 0x000fd20000000f00 */
[----:B------:R-:W0:Y:S02]  /*0280*/  @!P0 LDC.64 R6, c[0x0][0x388] ;  /* 0x0000e200ff068b82 */ /* 0x000e240000000a00 */
[----:B------:R-:W2:Y:S01]  /*0290*/  @!P1 LDG.E R27, desc[UR8][R4.64] ;  /* 0x00000008041b9981 */ /* 0x000ea2000c1e1900 */
[----:B0-----:R-:W-:-:S05]  /*02a0*/  @!P0 IMAD.WIDE R6, R14, 0x4, R6 ;  /* 0x000000040e068825 */ /* 0x001fca00078e0206 */
[----:B------:R-:W3:Y:S01]  /*02b0*/  @!P0 LDG.E R22, desc[UR8][R6.64] ;  /* 0x0000000806168981 */ /* 0x000ee2000c1e1900 */
[----:B------:R-:W-:-:S04]  /*02c0*/  UIADD3 UR4, UPT, UPT, UR4, 0x1, URZ ;  /* 0x0000000104047890 */ /* 0x000fc8000fffe0ff */
[----:B------:R-:W-:Y:S01]  /*02d0*/  UISETP.NE.AND UP0, UPT, UR4, URZ, UPT ;  /* 0x000000ff0400728c */ /* 0x000fe2000bf05270 */
[----:B------:R-:W-:Y:S02]  /*02e0*/  IADD3 R0, PT, PT, R0, 0x10, RZ ;  /* 0x0000001000007810 */ /* 0x000fe40007ffe0ff */
[----:B------:R-:W-:Y:S02]  /*02f0*/  IADD3 R15, PT, PT, R15, 0x10, RZ ;  /* 0x000000100f0f7810 */ /* 0x000fe40007ffe0ff */
[----:B------:R-:W-:Y:S02]  /*0300*/  IADD3 R21, PT, PT, R21, 0x10, RZ ;  /* 0x0000001015157810 */ /* 0x000fe40007ffe0ff */
[----:B------:R-:W-:Y:S01]  /*0310*/  LEA R14, R16, R14, 0x4 ;  /* 0x0000000e100e7211 */ /* 0x000fe200078e20ff */
[----:B--2---:R-:W-:Y:S04]  /*0320*/  STS [R20], R27 ;  /* 0x0000001b14007388 */ /* 0x004fe80000000800 */
[----:B---3--:R-:W-:Y:S01]  /*0330*/  STS [R17], R22 ;  /* 0x0000001611007388 */ /* 0x008fe20000000800 */
[----:B------:R-:W-:Y:S06]  /*0340*/  BAR.SYNC.DEFER_BLOCKING 0x0 ;  /* 0x0000000000007b1d */ /* 0x000fec0000010000 */
[----:B------:R-:W-:Y:S04]  /*0350*/  LDS R26, [R19] ;  /* 0x00000000131a7984 */ /* 0x000fe80000000800 */
[----:B------:R-:W0:Y:S04]  /*0360*/  LDS.128 R8, [R18] ;  /* 0x0000000012087984 */ /* 0x000e280000000c00 */
[----:B------:R-:W1:Y:S04]  /*0370*/  LDS R29, [R19+0x40] ;  /* 0x00004000131d7984 */ /* 0x000e680000000800 */
[----:B------:R-:W2:Y:S04]  /*0380*/  LDS R25, [R19+0x80] ;  /* 0x0000800013197984 */ /* 0x000ea80000000800 */
[----:B------:R-:W3:Y:S04]  /*0390*/  LDS R24, [R19+0xc0] ;  /* 0x0000c00013187984 */ /* 0x000ee80000000800 */
[----:B------:R-:W-:Y:S04]  /*03a0*/  LDS.128 R4, [R18+0x10] ;  /* 0x0000100012047984 */ /* 0x000fe80000000c00 */
[----:B------:R-:W-:Y:S04]  /*03b0*/  LDS R22, [R19+0x140] ;  /* 0x0001400013167984 */ /* 0x000fe80000000800 */
[----:B------:R-:W-:Y:S01]  /*03c0*/  LDS R27, [R19+0x200] ;  /* 0x00020000131b7984 */ /* 0x000fe20000000800 */
[----:B0-----:R-:W-:-:S03]  /*03d0*/  FFMA R8, R8, R26, R23 ;  /* 0x0000001a08087223 */ /* 0x001fc60000000017 */
[----:B------:R-:W0:Y:S01]  /*03e0*/  LDS R23, [R19+0x100] ;  /* 0x0001000013177984 */ /* 0x000e220000000800 */
[----:B-1----:R-:W-:-:S03]  /*03f0*/  FFMA R8, R29, R9, R8 ;  /* 0x000000091d087223 */ /* 0x002fc60000000008 */
[----:B------:R-:W-:Y:S01]  /*0400*/  LDS R26, [R19+0x1c0] ;  /* 0x0001c000131a7984 */ /* 0x000fe20000000800 */
[----:B--2---:R-:W-:-:S03]  /*0410*/  FFMA R9, R25, R10, R8 ;  /* 0x0000000a19097223 */ /* 0x004fc60000000008 */
[----:B------:R-:W1:Y:S01]  /*0420*/  LDS R25, [R19+0x180] ;  /* 0x0001800013197984 */ /* 0x000e620000000800 */
[----:B---3--:R-:W-:-:S03]  /*0430*/  FFMA R9, R24, R11, R9 ;  /* 0x0000000b18097223 */ /* 0x008fc60000000009 */
[----:B------:R-:W-:Y:S01]  /*0440*/  LDS R24, [R19+0x240] ;  /* 0x0002400013187984 */ /* 0x000fe20000000800 */
[----:B0-----:R-:W-:-:S03]  /*0450*/  FFMA R23, R4, R23, R9 ;  /* 0x0000001704177223 */ /* 0x001fc60000000009 */
[----:B------:R-:W0:Y:S01]  /*0460*/  LDS.128 R8, [R18+0x20] ;  /* 0x0000200012087984 */ /* 0x000e220000000c00 */
[----:B------:R-:W-:-:S03]  /*0470*/  FFMA R22, R22, R5, R23 ;  /* 0x0000000516167223 */ /* 0x000fc60000000017 */
[----:B------:R-:W2:Y:S01]  /*0480*/  LDS R23, [R19+0x280] ;  /* 0x0002800013177984 */ /* 0x000ea20000000800 */
[----:B-1----:R-:W-:-:S03]  /*0490*/  FFMA R25, R25, R6, R22 ;  /* 0x0000000619197223 */ /* 0x002fc60000000016 */
[----:B------:R-:W1:Y:S01]  /*04a0*/  LDS R22, [R19+0x2c0] ;  /* 0x0002c00013167984 */ /* 0x000e620000000800 */
[----:B------:R-:W-:-:S03]  /*04b0*/  FFMA R7, R26, R7, R25 ;  /* 0x000000071a077223 */ /* 0x000fc60000000019 */
[----:B------:R-:W-:Y:S01]  /*04c0*/  LDS R25, [R19+0x300] ;  /* 0x0003000013197984 */ /* 0x000fe20000000800 */
[----:B0-----:R-:W-:-:S03]  /*04d0*/  FFMA R27, R8, R27, R7 ;  /* 0x0000001b081b7223 */ /* 0x001fc60000000007 */
[----:B------:R-:W0:Y:S01]  /*04e0*/  LDS.128 R4, [R18+0x30] ;  /* 0x0000300012047984 */ /* 0x000e220000000c00 */
[----:B------:R-:W-:-:S03]  /*04f0*/  FFMA R24, R24, R9, R27 ;  /* 0x0000000918187223 */ /* 0x000fc6000000001b */
[----:B------:R-:W3:Y:S04]  /*0500*/  LDS R27, [R19+0x340] ;  /* 0x00034000131b7984 */ /* 0x000ee80000000800 */
[----:B------:R-:W4:Y:S04]  /*0510*/  LDS R9, [R19+0x380] ;  /* 0x0003800013097984 */ /* 0x000f280000000800 */
[----:B------:R-:W5:Y:S01]  /*0520*/  LDS R8, [R19+0x3c0] ;  /* 0x0003c00013087984 */ /* 0x000f620000000800 */
[----:B--2---:R-:W-:-:S04]  /*0530*/  FFMA R23, R23, R10, R24 ;  /* 0x0000000a17177223 */ /* 0x004fc80000000018 */
[----:B-1----:R-:W-:-:S04]  /*0540*/  FFMA R11, R22, R11, R23 ;  /* 0x0000000b160b7223 */ /* 0x002fc80000000017 */
[----:B0-----:R-:W-:-:S04]  /*0550*/  FFMA R4, R4, R25, R11 ;  /* 0x0000001904047223 */ /* 0x001fc8000000000b */
[----:B---3--:R-:W-:-:S04]  /*0560*/  FFMA R4, R27, R5, R4 ;  /* 0x000000051b047223 */ /* 0x008fc80000000004 */
[----:B----4-:R-:W-:-:S04]  /*0570*/  FFMA R9, R9, R6, R4 ;  /* 0x0000000609097223 */ /* 0x010fc80000000004 */
[----:B-----5:R-:W-:Y:S01]  /*0580*/  FFMA R23, R8, R7, R9 ;  /* 0x0000000708177223 */ /* 0x020fe20000000009 */
[----:B------:R-:W-:Y:S06]  /*0590*/  BAR.SYNC.DEFER_BLOCKING 0x0 ;  /* 0x0000000000007b1d */ /* 0x000fec0000010000 */
[----:B------:R-:W-:Y:S05]  /*05a0*/  BRA.U UP0, `(.L_x_1) ;  /* 0xfffffffd00187547 */ /* 0x000fea000b83ffff */
.L_x_0:
[----:B------:R-:W0:Y:S01]  /*05b0*/  LDCU UR4, c[0x0][0x398] ;  /* 0x00007300ff0477ac */ /* 0x000e220008000800 */
[----:B------:R-:W-:-:S04]  /*05c0*/  ISETP.GE.AND P0, PT, R13, UR14, PT ;  /* 0x0000000e0d007c0c */ /* 0x000fc8000bf06270 */
[----:B0-----:R-:W-:-:S13]  /*05d0*/  ISETP.GE.OR P0, PT, R12, UR4, P0 ;  /* 0x000000040c007c0c */ /* 0x001fda0008706670 */
[----:B------:R-:W-:Y:S05]  /*05e0*/  @P0 EXIT ;  /* 0x000000000000094d */ /* 0x000fea0003800000 */
[----:B------:R-:W0:Y:S01]  /*05f0*/  LDC.64 R2, c[0x0][0x390] ;  /* 0x0000e400ff027b82 */ /* 0x000e220000000a00 */
[----:B------:R-:W-:-:S04]  /*0600*/  IMAD R13, R12, UR14, R13 ;  /* 0x0000000e0c0d7c24 */ /* 0x000fc8000f8e020d */
[----:B0-----:R-:W-:-:S05]  /*0610*/  IMAD.WIDE R2, R13, 0x4, R2 ;  /* 0x000000040d027825 */ /* 0x001fca00078e0202 */
[----:B------:R-:W-:Y:S01]  /*0620*/  STG.E desc[UR8][R2.64], R23 ;  /* 0x0000001702007986 */ /* 0x000fe2000c101908 */
[----:B------:R-:W-:Y:S05]  /*0630*/  EXIT ;  /* 0x000000000000794d */ /* 0x000fea0003800000 */
.L_x_2:
[----:B------:R-:W-:-:S00]  /*0640*/  BRA `(.L_x_2) ;  /* 0xfffffffc00fc7947 */ /* 0x000fc0000383ffff */
[----:B------:R-:W-:-:S00]  /*0650*/  NOP ;  /* 0x0000000000007918 */ /* 0x000fc00000000000 */
        /* <DEDUP_REMOVED lines=10> */
.L_x_3:


//--------------------- .nv.shared._Z17matmulKernelTiledPfS_S_iii --------------------------
	.section	.nv.shared._Z17matmulKernelTiledPfS_S_iii,"aw",@nobits
	.sectionflags	@""
	.align	4
.nv.shared._Z17matmulKernelTiledPfS_S_iii:
	.zero		3072


//--------------------- .nv.shared.reserved.0     --------------------------
	.section	.nv.shared.reserved.0,"aw",@nobits
	.weak		__nv_reservedSMEM_offset_0_alias
	.size		__nv_reservedSMEM_offset_0_alias, 0, 64
	.other		__nv_reservedSMEM_offset_0_alias,@"STO_CUDA_RESERVED_SHARED STV_DEFAULT"
__nv_reservedSMEM_offset_0_alias:
	.zero		0
	.zero		64


//--------------------- .nv.constant0._Z17matmulKernelTiledPfS_S_iii --------------------------
	.section	.nv.constant0._Z17matmulKernelTiledPfS_S_iii,"a",@progbits
	.sectionflags	@""
	.align	4
.nv.constant0._Z17matmulKernelTiledPfS_S_iii:
	.zero		932


//--------------------- SYMBOLS --------------------------

	.type		.nv.reservedSmem.offset0,@object
	.size		.nv.reservedSmem.offset0,0x4
	.type		.nv.reservedSmem.cap,@object
	.size		.nv.reservedSmem.cap,0x4
